//
// Generated by NVIDIA NVVM Compiler
//
// Compiler Build ID: CL-36424714
// Cuda compilation tools, release 13.0, V13.0.88
// Based on NVVM 20.0.0
//

.version 9.0
.target sm_100
.address_size 64

	// .globl	_Z3sumPA64_dS0_S0_

.visible .entry _Z3sumPA64_dS0_S0_(
	.param .u64 .ptr .align 1 _Z3sumPA64_dS0_S0__param_0,
	.param .u64 .ptr .align 1 _Z3sumPA64_dS0_S0__param_1,
	.param .u64 .ptr .align 1 _Z3sumPA64_dS0_S0__param_2
)
{
	.reg .pred 	%p<5>;
	.reg .b32 	%r<13>;
	.reg .b64 	%rd<15>;
	.reg .b64 	%fd<97>;

	ld.param.u64 	%rd4, [_Z3sumPA64_dS0_S0__param_0];
	ld.param.u64 	%rd5, [_Z3sumPA64_dS0_S0__param_1];
	ld.param.u64 	%rd6, [_Z3sumPA64_dS0_S0__param_2];
	mov.u32 	%r5, %ctaid.x;
	mov.u32 	%r6, %ntid.x;
	mov.u32 	%r7, %tid.x;
	mad.lo.s32 	%r1, %r5, %r6, %r7;
	mov.u32 	%r8, %ctaid.y;
	mov.u32 	%r9, %ntid.y;
	mov.u32 	%r10, %tid.y;
	mad.lo.s32 	%r2, %r8, %r9, %r10;
	setp.gt.s32 	%p1, %r1, 63;
	setp.gt.u32 	%p2, %r2, 63;
	or.pred  	%p3, %p1, %p2;
	@%p3 bra 	$L__BB0_3;
	cvta.to.global.u64 	%rd7, %rd4;
	cvta.to.global.u64 	%rd8, %rd5;
	cvta.to.global.u64 	%rd9, %rd6;
	mul.wide.s32 	%rd10, %r1, 512;
	add.s64 	%rd11, %rd7, %rd10;
	mul.wide.u32 	%rd12, %r2, 8;
	add.s64 	%rd1, %rd11, %rd12;
	add.s64 	%rd13, %rd8, %rd10;
	add.s64 	%rd2, %rd13, %rd12;
	add.s64 	%rd14, %rd9, %rd10;
	add.s64 	%rd3, %rd14, %rd12;
	mov.b32 	%r12, 0;
$L__BB0_2:
	ld.global.f64 	%fd1, [%rd1];
	ld.global.f64 	%fd2, [%rd2];
	add.f64 	%fd3, %fd1, %fd2;
	st.global.f64 	[%rd3], %fd3;
	ld.global.f64 	%fd4, [%rd1];
	ld.global.f64 	%fd5, [%rd2];
	add.f64 	%fd6, %fd4, %fd5;
	st.global.f64 	[%rd3], %fd6;
	ld.global.f64 	%fd7, [%rd1];
	ld.global.f64 	%fd8, [%rd2];
	add.f64 	%fd9, %fd7, %fd8;
	st.global.f64 	[%rd3], %fd9;
	ld.global.f64 	%fd10, [%rd1];
	ld.global.f64 	%fd11, [%rd2];
	add.f64 	%fd12, %fd10, %fd11;
	st.global.f64 	[%rd3], %fd12;
	ld.global.f64 	%fd13, [%rd1];
	ld.global.f64 	%fd14, [%rd2];
	add.f64 	%fd15, %fd13, %fd14;
	st.global.f64 	[%rd3], %fd15;
	ld.global.f64 	%fd16, [%rd1];
	ld.global.f64 	%fd17, [%rd2];
	add.f64 	%fd18, %fd16, %fd17;
	st.global.f64 	[%rd3], %fd18;
	ld.global.f64 	%fd19, [%rd1];
	ld.global.f64 	%fd20, [%rd2];
	add.f64 	%fd21, %fd19, %fd20;
	st.global.f64 	[%rd3], %fd21;
	ld.global.f64 	%fd22, [%rd1];
	ld.global.f64 	%fd23, [%rd2];
	add.f64 	%fd24, %fd22, %fd23;
	st.global.f64 	[%rd3], %fd24;
	ld.global.f64 	%fd25, [%rd1];
	ld.global.f64 	%fd26, [%rd2];
	add.f64 	%fd27, %fd25, %fd26;
	st.global.f64 	[%rd3], %fd27;
	ld.global.f64 	%fd28, [%rd1];
	ld.global.f64 	%fd29, [%rd2];
	add.f64 	%fd30, %fd28, %fd29;
	st.global.f64 	[%rd3], %fd30;
	ld.global.f64 	%fd31, [%rd1];
	ld.global.f64 	%fd32, [%rd2];
	add.f64 	%fd33, %fd31, %fd32;
	st.global.f64 	[%rd3], %fd33;
	ld.global.f64 	%fd34, [%rd1];
	ld.global.f64 	%fd35, [%rd2];
	add.f64 	%fd36, %fd34, %fd35;
	st.global.f64 	[%rd3], %fd36;
	ld.global.f64 	%fd37, [%rd1];
	ld.global.f64 	%fd38, [%rd2];
	add.f64 	%fd39, %fd37, %fd38;
	st.global.f64 	[%rd3], %fd39;
	ld.global.f64 	%fd40, [%rd1];
	ld.global.f64 	%fd41, [%rd2];
	add.f64 	%fd42, %fd40, %fd41;
	st.global.f64 	[%rd3], %fd42;
	ld.global.f64 	%fd43, [%rd1];
	ld.global.f64 	%fd44, [%rd2];
	add.f64 	%fd45, %fd43, %fd44;
	st.global.f64 	[%rd3], %fd45;
	ld.global.f64 	%fd46, [%rd1];
	ld.global.f64 	%fd47, [%rd2];
	add.f64 	%fd48, %fd46, %fd47;
	st.global.f64 	[%rd3], %fd48;
	ld.global.f64 	%fd49, [%rd1];
	ld.global.f64 	%fd50, [%rd2];
	add.f64 	%fd51, %fd49, %fd50;
	st.global.f64 	[%rd3], %fd51;
	ld.global.f64 	%fd52, [%rd1];
	ld.global.f64 	%fd53, [%rd2];
	add.f64 	%fd54, %fd52, %fd53;
	st.global.f64 	[%rd3], %fd54;
	ld.global.f64 	%fd55, [%rd1];
	ld.global.f64 	%fd56, [%rd2];
	add.f64 	%fd57, %fd55, %fd56;
	st.global.f64 	[%rd3], %fd57;
	ld.global.f64 	%fd58, [%rd1];
	ld.global.f64 	%fd59, [%rd2];
	add.f64 	%fd60, %fd58, %fd59;
	st.global.f64 	[%rd3], %fd60;
	ld.global.f64 	%fd61, [%rd1];
	ld.global.f64 	%fd62, [%rd2];
	add.f64 	%fd63, %fd61, %fd62;
	st.global.f64 	[%rd3], %fd63;
	ld.global.f64 	%fd64, [%rd1];
	ld.global.f64 	%fd65, [%rd2];
	add.f64 	%fd66, %fd64, %fd65;
	st.global.f64 	[%rd3], %fd66;
	ld.global.f64 	%fd67, [%rd1];
	ld.global.f64 	%fd68, [%rd2];
	add.f64 	%fd69, %fd67, %fd68;
	st.global.f64 	[%rd3], %fd69;
	ld.global.f64 	%fd70, [%rd1];
	ld.global.f64 	%fd71, [%rd2];
	add.f64 	%fd72, %fd70, %fd71;
	st.global.f64 	[%rd3], %fd72;
	ld.global.f64 	%fd73, [%rd1];
	ld.global.f64 	%fd74, [%rd2];
	add.f64 	%fd75, %fd73, %fd74;
	st.global.f64 	[%rd3], %fd75;
	ld.global.f64 	%fd76, [%rd1];
	ld.global.f64 	%fd77, [%rd2];
	add.f64 	%fd78, %fd76, %fd77;
	st.global.f64 	[%rd3], %fd78;
	ld.global.f64 	%fd79, [%rd1];
	ld.global.f64 	%fd80, [%rd2];
	add.f64 	%fd81, %fd79, %fd80;
	st.global.f64 	[%rd3], %fd81;
	ld.global.f64 	%fd82, [%rd1];
	ld.global.f64 	%fd83, [%rd2];
	add.f64 	%fd84, %fd82, %fd83;
	st.global.f64 	[%rd3], %fd84;
	ld.global.f64 	%fd85, [%rd1];
	ld.global.f64 	%fd86, [%rd2];
	add.f64 	%fd87, %fd85, %fd86;
	st.global.f64 	[%rd3], %fd87;
	ld.global.f64 	%fd88, [%rd1];
	ld.global.f64 	%fd89, [%rd2];
	add.f64 	%fd90, %fd88, %fd89;
	st.global.f64 	[%rd3], %fd90;
	ld.global.f64 	%fd91, [%rd1];
	ld.global.f64 	%fd92, [%rd2];
	add.f64 	%fd93, %fd91, %fd92;
	st.global.f64 	[%rd3], %fd93;
	ld.global.f64 	%fd94, [%rd1];
	ld.global.f64 	%fd95, [%rd2];
	add.f64 	%fd96, %fd94, %fd95;
	st.global.f64 	[%rd3], %fd96;
	add.s32 	%r12, %r12, 32;
	setp.ne.s32 	%p4, %r12, 2097152;
	@%p4 bra 	$L__BB0_2;
$L__BB0_3:
	ret;

}


// ===== COMPILED SASS (sm_100) =====

	.target	sm_100

	.elftype	@"ET_EXEC"


//--------------------- .note.nv.tkinfo           --------------------------
	.section	.note.nv.tkinfo,"",@"SHT_NOTE"
	.sectionflags	@"SHF_NOTE_NV_TKINFO"
	.tkinfo
        /*0018*/ 	.word	0x00000002
        /*0030*/ 	.string	""
        /*0030*/ 	.string	"ptxas"
        /*0030*/ 	.string	"Cuda compilation tools, release 13.0, V13.0.88"
        /*0030*/ 	.string	"Build cuda_13.0.r13.0/compiler.36424714_0"
        /*0030*/ 	.string	"-arch sm_100 -m 64 "



//--------------------- .note.nv.cuinfo           --------------------------
	.section	.note.nv.cuinfo,"",@"SHT_NOTE"
	.sectionflags	@"SHF_NOTE_NV_CUINFO"
        /*0018*/ 	.short	0x0002
        /*001a*/ 	.short	0x0064
        /*001c*/ 	.short	0x0082
	.zero		2


//--------------------- .nv.info                  --------------------------
	.section	.nv.info,"",@"SHT_CUDA_INFO"
	.align	4


	//----- nvinfo : EIATTR_REGCOUNT
	.align		4
        /*0000*/ 	.byte	0x04, 0x2f
        /*0002*/ 	.short	(.L_1 - .L_0)
	.align		4
.L_0:
        /*0004*/ 	.word	index@(_Z3sumPA64_dS0_S0_)
        /*0008*/ 	.word	0x00000014


	//----- nvinfo : EIATTR_FRAME_SIZE
	.align		4
.L_1:
        /*000c*/ 	.byte	0x04, 0x11
        /*000e*/ 	.short	(.L_3 - .L_2)
	.align		4
.L_2:
        /*0010*/ 	.word	index@(_Z3sumPA64_dS0_S0_)
        /*0014*/ 	.word	0x00000000


	//----- nvinfo : EIATTR_MIN_STACK_SIZE
	.align		4
.L_3:
        /*0018*/ 	.byte	0x04, 0x12
        /*001a*/ 	.short	(.L_5 - .L_4)
	.align		4
.L_4:
        /*001c*/ 	.word	index@(_Z3sumPA64_dS0_S0_)
        /*0020*/ 	.word	0x00000000
.L_5:


//--------------------- .nv.compat                --------------------------
	.section	.nv.compat,"",@"SHT_CUDA_COMPAT_INFO"
	.align	4
        /*0000*/ 	.byte	0x02, 0x09, 0x00, 0x00, 0x02, 0x02, 0x01, 0x00, 0x02, 0x05, 0x05, 0x00, 0x03, 0x07, 0x01, 0x01
        /*0010*/ 	.byte	0x02, 0x03, 0x00, 0x00, 0x02, 0x06, 0x01, 0x00, 0x04, 0x0b, 0x08, 0x00, 0x01, 0x00, 0x00, 0x00
        /*0020*/ 	.byte	0x00, 0x00, 0x00, 0x00


//--------------------- .nv.info._Z3sumPA64_dS0_S0_ --------------------------
	.section	.nv.info._Z3sumPA64_dS0_S0_,"",@"SHT_CUDA_INFO"
	.sectionflags	@""
	.align	4


	//----- nvinfo : EIATTR_CUDA_API_VERSION
	.align		4
        /*0000*/ 	.byte	0x04, 0x37
        /*0002*/ 	.short	(.L_7 - .L_6)
.L_6:
        /*0004*/ 	.word	0x00000082


	//----- nvinfo : EIATTR_KPARAM_INFO
	.align		4
.L_7:
        /*0008*/ 	.byte	0x04, 0x17
        /*000a*/ 	.short	(.L_9 - .L_8)
.L_8:
        /*000c*/ 	.word	0x00000000
        /*0010*/ 	.short	0x0002
        /*0012*/ 	.short	0x0010
        /*0014*/ 	.byte	0x00, 0xf5, 0x21, 0x00


	//----- nvinfo : EIATTR_KPARAM_INFO
	.align		4
.L_9:
        /*0018*/ 	.byte	0x04, 0x17
        /*001a*/ 	.short	(.L_11 - .L_10)
.L_10:
        /*001c*/ 	.word	0x00000000
        /*0020*/ 	.short	0x0001
        /*0022*/ 	.short	0x0008
        /*0024*/ 	.byte	0x00, 0xf5, 0x21, 0x00


	//----- nvinfo : EIATTR_KPARAM_INFO
	.align		4
.L_11:
        /*0028*/ 	.byte	0x04, 0x17
        /*002a*/ 	.short	(.L_13 - .L_12)
.L_12:
        /*002c*/ 	.word	0x00000000
        /*0030*/ 	.short	0x0000
        /*0032*/ 	.short	0x0000
        /*0034*/ 	.byte	0x00, 0xf5, 0x21, 0x00


	//----- nvinfo : EIATTR_SPARSE_MMA_MASK
	.align		4
.L_13:
        /*0038*/ 	.byte	0x03, 0x50
        /*003a*/ 	.short	0x0000


	//----- nvinfo : EIATTR_MAXREG_COUNT
	.align		4
        /*003c*/ 	.byte	0x03, 0x1b
        /*003e*/ 	.short	0x00ff


	//----- nvinfo : EIATTR_MERCURY_ISA_VERSION
	.align		4
        /*0040*/ 	.byte	0x03, 0x5f
        /*0042*/ 	.short	0x0101


	//----- nvinfo : EIATTR_VRC_CTA_INIT_COUNT
	.align		4
        /*0044*/ 	.byte	0x02, 0x4a
	.zero		1
	.zero		1


	//----- nvinfo : EIATTR_EXIT_INSTR_OFFSETS
	.align		4
        /*0048*/ 	.byte	0x04, 0x1c
        /*004a*/ 	.short	(.L_15 - .L_14)


	//   ....[0]....
.L_14:
        /*004c*/ 	.word	0x000000b0


	//   ....[1]....
        /*0050*/ 	.word	0x000009a0


	//----- nvinfo : EIATTR_CBANK_PARAM_SIZE
	.align		4
.L_15:
        /*0054*/ 	.byte	0x03, 0x19
        /*0056*/ 	.short	0x0018


	//----- nvinfo : EIATTR_PARAM_CBANK
	.align		4
        /*0058*/ 	.byte	0x04, 0x0a
        /*005a*/ 	.short	(.L_17 - .L_16)
	.align		4
.L_16:
        /*005c*/ 	.word	index@(.nv.constant0._Z3sumPA64_dS0_S0_)
        /*0060*/ 	.short	0x0380
        /*0062*/ 	.short	0x0018


	//----- nvinfo : EIATTR_SW_WAR
	.align		4
.L_17:
        /*0064*/ 	.byte	0x04, 0x36
        /*0066*/ 	.short	(.L_19 - .L_18)
.L_18:
        /*0068*/ 	.word	0x00000008
.L_19:


//--------------------- .nv.callgraph             --------------------------
	.section	.nv.callgraph,"",@"SHT_CUDA_CALLGRAPH"
	.align	4
	.sectionentsize	8
	.align		4
        /*0000*/ 	.word	0x00000000
	.align		4
        /*0004*/ 	.word	0xffffffff
	.align		4
        /*0008*/ 	.word	0x00000000
	.align		4
        /*000c*/ 	.word	0xfffffffe
	.align		4
        /*0010*/ 	.word	0x00000000
	.align		4
        /*0014*/ 	.word	0xfffffffd
	.align		4
        /*0018*/ 	.word	0x00000000
	.align		4
        /*001c*/ 	.word	0xfffffffc


//--------------------- .text._Z3sumPA64_dS0_S0_  --------------------------
	.section	.text._Z3sumPA64_dS0_S0_,"ax",@progbits
	.align	128
        .global         _Z3sumPA64_dS0_S0_
        .type           _Z3sumPA64_dS0_S0_,@function
        .size           _Z3sumPA64_dS0_S0_,(.L_x_2 - _Z3sumPA64_dS0_S0_)
        .other          _Z3sumPA64_dS0_S0_,@"STO_CUDA_ENTRY STV_DEFAULT"
_Z3sumPA64_dS0_S0_:
.text._Z3sumPA64_dS0_S0_:
[----:B------:R-:W-:Y:S01]  /*0000*/  LDC R1, c[0x0][0x37c] ;  /* 0x0000df00ff017b82 */ /* 0x000fe20000000800 */
[----:B------:R-:W0:Y:S07]  /*0010*/  S2R R2, SR_TID.Y ;  /* 0x0000000000027919 */ /* 0x000e2e0000002200 */
[----:B------:R-:W1:Y:S01]  /*0020*/  LDC R9, c[0x0][0x360] ;  /* 0x0000d800ff097b82 */ /* 0x000e620000000800 */
[----:B------:R-:W1:Y:S07]  /*0030*/  S2R R0, SR_TID.X ;  /* 0x0000000000007919 */ /* 0x000e6e0000002100 */
[----:B------:R-:W0:Y:S08]  /*0040*/  S2UR UR5, SR_CTAID.Y ;  /* 0x00000000000579c3 */ /* 0x000e300000002600 */
[----:B------:R-:W0:Y:S08]  /*0050*/  LDC R11, c[0x0][0x364] ;  /* 0x0000d900ff0b7b82 */ /* 0x000e300000000800 */
[----:B------:R-:W1:Y:S01]  /*0060*/  S2UR UR4, SR_CTAID.X ;  /* 0x00000000000479c3 */ /* 0x000e620000002500 */
[----:B0-----:R-:W-:-:S05]  /*0070*/  IMAD R11, R11, UR5, R2 ;  /* 0x000000050b0b7c24 */ /* 0x001fca000f8e0202 */
[----:B------:R-:W-:Y:S01]  /*0080*/  ISETP.GT.U32.AND P0, PT, R11, 0x3f, PT ;  /* 0x0000003f0b00780c */ /* 0x000fe20003f04070 */
[----:B-1----:R-:W-:-:S05]  /*0090*/  IMAD R9, R9, UR4, R0 ;  /* 0x0000000409097c24 */ /* 0x002fca000f8e0200 */
[----:B------:R-:W-:-:S13]  /*00a0*/  ISETP.GT.OR P0, PT, R9, 0x3f, P0 ;  /* 0x0000003f0900780c */ /* 0x000fda0000704670 */
[----:B------:R-:W-:Y:S05]  /*00b0*/  @P0 EXIT ;  /* 0x000000000000094d */ /* 0x000fea0003800000 */
[----:B------:R-:W0:Y:S01]  /*00c0*/  LDC.64 R2, c[0x0][0x380] ;  /* 0x0000e000ff027b82 */ /* 0x000e220000000a00 */
[----:B------:R-:W1:Y:S01]  /*00d0*/  LDCU.64 UR6, c[0x0][0x358] ;  /* 0x00006b00ff0677ac */ /* 0x000e620008000a00 */
[----:B------:R-:W-:-:S06]  /*00e0*/  UMOV UR4, URZ ;  /* 0x000000ff00047c82 */ /* 0x000fcc0008000000 */
[----:B------:R-:W2:Y:S08]  /*00f0*/  LDC.64 R4, c[0x0][0x388] ;  /* 0x0000e200ff047b82 */ /* 0x000eb00000000a00 */
[----:B------:R-:W3:Y:S01]  /*0100*/  LDC.64 R6, c[0x0][0x390] ;  /* 0x0000e400ff067b82 */ /* 0x000ee20000000a00 */
[----:B0-----:R-:W-:-:S04]  /*0110*/  IMAD.WIDE R2, R9, 0x200, R2 ;  /* 0x0000020009027825 */ /* 0x001fc800078e0202 */
[----:B------:R-:W-:-:S04]  /*0120*/  IMAD.WIDE.U32 R2, R11, 0x8, R2 ;  /* 0x000000080b027825 */ /* 0x000fc800078e0002 */
[----:B--2---:R-:W-:-:S04]  /*0130*/  IMAD.WIDE R4, R9, 0x200, R4 ;  /* 0x0000020009047825 */ /* 0x004fc800078e0204 */
[----:B---3--:R-:W-:-:S04]  /*0140*/  IMAD.WIDE R6, R9, 0x200, R6 ;  /* 0x0000020009067825 */ /* 0x008fc800078e0206 */
[----:B------:R-:W-:-:S04]  /*0150*/  IMAD.WIDE.U32 R4, R11, 0x8, R4 ;  /* 0x000000080b047825 */ /* 0x000fc800078e0004 */
[----:B-1----:R-:W-:-:S07]  /*0160*/  IMAD.WIDE.U32 R6, R11, 0x8, R6 ;  /* 0x000000080b067825 */ /* 0x002fce00078e0006 */
.L_x_0:
[----:B0-----:R-:W2:Y:S04]  /*0170*/  LDG.E.64 R8, desc[UR6][R2.64] ;  /* 0x0000000602087981 */ /* 0x001ea8000c1e1b00 */
[----:B------:R-:W2:Y:S02]  /*0180*/  LDG.E.64 R10, desc[UR6][R4.64] ;  /* 0x00000006040a7981 */ /* 0x000ea4000c1e1b00 */
[----:B--2---:R-:W-:-:S07]  /*0190*/  DADD R8, R8, R10 ;  /* 0x0000000008087229 */ /* 0x004fce000000000a */
[----:B------:R0:W-:Y:S04]  /*01a0*/  STG.E.64 desc[UR6][R6.64], R8 ;  /* 0x0000000806007986 */ /* 0x0001e8000c101b06 */
[----:B------:R-:W2:Y:S04]  /*01b0*/  LDG.E.64 R10, desc[UR6][R2.64] ;  /* 0x00000006020a7981 */ /* 0x000ea8000c1e1b00 */
[----:B------:R-:W2:Y:S02]  /*01c0*/  LDG.E.64 R12, desc[UR6][R4.64] ;  /* 0x00000006040c7981 */ /* 0x000ea4000c1e1b00 */
[----:B--2---:R-:W-:-:S07]  /*01d0*/  DADD R10, R10, R12 ;  /* 0x000000000a0a7229 */ /* 0x004fce000000000c */
[----:B------:R1:W-:Y:S04]  /*01e0*/  STG.E.64 desc[UR6][R6.64], R10 ;  /* 0x0000000a06007986 */ /* 0x0003e8000c101b06 */
[----:B------:R-:W2:Y:S04]  /*01f0*/  LDG.E.64 R12, desc[UR6][R2.64] ;  /* 0x00000006020c7981 */ /* 0x000ea8000c1e1b00 */
[----:B------:R-:W2:Y:S02]  /*0200*/  LDG.E.64 R14, desc[UR6][R4.64] ;  /* 0x00000006040e7981 */ /* 0x000ea4000c1e1b00 */
[----:B--2---:R-:W-:-:S07]  /*0210*/  DADD R12, R12, R14 ;  /* 0x000000000c0c7229 */ /* 0x004fce000000000e */
[----:B------:R2:W-:Y:S04]  /*0220*/  STG.E.64 desc[UR6][R6.64], R12 ;  /* 0x0000000c06007986 */ /* 0x0005e8000c101b06 */
[----:B------:R-:W3:Y:S04]  /*0230*/  LDG.E.64 R14, desc[UR6][R2.64] ;  /* 0x00000006020e7981 */ /* 0x000ee8000c1e1b00 */
[----:B------:R-:W3:Y:S02]  /*0240*/  LDG.E.64 R16, desc[UR6][R4.64] ;  /* 0x0000000604107981 */ /* 0x000ee4000c1e1b00 */
[----:B---3--:R-:W-:-:S07]  /*0250*/  DADD R14, R14, R16 ;  /* 0x000000000e0e7229 */ /* 0x008fce0000000010 */
[----:B------:R3:W-:Y:S04]  /*0260*/  STG.E.64 desc[UR6][R6.64], R14 ;  /* 0x0000000e06007986 */ /* 0x0007e8000c101b06 */
[----:B0-----:R-:W4:Y:S04]  /*0270*/  LDG.E.64 R8, desc[UR6][R2.64] ;  /* 0x0000000602087981 */ /* 0x001f28000c1e1b00 */
[----:B------:R-:W4:Y:S02]  /*0280*/  LDG.E.64 R16, desc[UR6][R4.64] ;  /* 0x0000000604107981 */ /* 0x000f24000c1e1b00 */
[----:B----4-:R-:W-:-:S07]  /*0290*/  DADD R8, R8, R16 ;  /* 0x0000000008087229 */ /* 0x010fce0000000010 */
[----:B------:R0:W-:Y:S04]  /*02a0*/  STG.E.64 desc[UR6][R6.64], R8 ;  /* 0x0000000806007986 */ /* 0x0001e8000c101b06 */
[----:B-1----:R-:W4:Y:S04]  /*02b0*/  LDG.E.64 R10, desc[UR6][R2.64] ;  /* 0x00000006020a7981 */ /* 0x002f28000c1e1b00 */
[----:B------:R-:W4:Y:S02]  /*02c0*/  LDG.E.64 R16, desc[UR6][R4.64] ;  /* 0x0000000604107981 */ /* 0x000f24000c1e1b00 */
[----:B----4-:R-:W-:-:S07]  /*02d0*/  DADD R10, R10, R16 ;  /* 0x000000000a0a7229 */ /* 0x010fce0000000010 */
[----:B------:R1:W-:Y:S04]  /*02e0*/  STG.E.64 desc[UR6][R6.64], R10 ;  /* 0x0000000a06007986 */ /* 0x0003e8000c101b06 */
[----:B--2---:R-:W2:Y:S04]  /*02f0*/  LDG.E.64 R12, desc[UR6][R2.64] ;  /* 0x00000006020c7981 */ /* 0x004ea8000c1e1b00 */
[----:B------:R-:W2:Y:S02]  /*0300*/  LDG.E.64 R16, desc[UR6][R4.64] ;  /* 0x0000000604107981 */ /* 0x000ea4000c1e1b00 */
[----:B--2---:R-:W-:-:S07]  /*0310*/  DADD R12, R12, R16 ;  /* 0x000000000c0c7229 */ /* 0x004fce0000000010 */
[----:B------:R2:W-:Y:S04]  /*0320*/  STG.E.64 desc[UR6][R6.64], R12 ;  /* 0x0000000c06007986 */ /* 0x0005e8000c101b06 */
[----:B---3--:R-:W3:Y:S04]  /*0330*/  LDG.E.64 R14, desc[UR6][R2.64] ;  /* 0x00000006020e7981 */ /* 0x008ee8000c1e1b00 */
        /* <DEDUP_REMOVED lines=95> */
[----:B---3--:R-:W2:Y:S04]  /*0930*/  LDG.E.64 R14, desc[UR6][R2.64] ;  /* 0x00000006020e7981 */ /* 0x008ea8000c1e1b00 */
[----:B------:R-:W2:Y:S01]  /*0940*/  LDG.E.64 R16, desc[UR6][R4.64] ;  /* 0x0000000604107981 */ /* 0x000ea2000c1e1b00 */
[----:B------:R-:W-:-:S04]  /*0950*/  UIADD3 UR4, UPT, UPT, UR4, 0x20, URZ ;  /* 0x0000002004047890 */ /* 0x000fc8000fffe0ff */
[----:B------:R-:W-:Y:S01]  /*0960*/  UISETP.NE.AND UP0, UPT, UR4, 0x200000, UPT ;  /* 0x002000000400788c */ /* 0x000fe2000bf05270 */
[----:B--2---:R-:W-:-:S07]  /*0970*/  DADD R14, R14, R16 ;  /* 0x000000000e0e7229 */ /* 0x004fce0000000010 */
[----:B------:R0:W-:Y:S01]  /*0980*/  STG.E.64 desc[UR6][R6.64], R14 ;  /* 0x0000000e06007986 */ /* 0x0001e2000c101b06 */
[----:B------:R-:W-:Y:S05]  /*0990*/  BRA.U UP0, `(.L_x_0) ;  /* 0xfffffff500f47547 */ /* 0x000fea000b83ffff */
[----:B------:R-:W-:Y:S05]  /*09a0*/  EXIT ;  /* 0x000000000000794d */ /* 0x000fea0003800000 */
.L_x_1:
[----:B------:R-:W-:-:S00]  /*09b0*/  BRA `(.L_x_1) ;  /* 0xfffffffc00fc7947 */ /* 0x000fc0000383ffff */
[----:B------:R-:W-:-:S00]  /*09c0*/  NOP ;  /* 0x0000000000007918 */ /* 0x000fc00000000000 */
        /* <DEDUP_REMOVED lines=11> */
.L_x_2:


//--------------------- .nv.shared.reserved.0     --------------------------
	.section	.nv.shared.reserved.0,"aw",@nobits
	.weak		__nv_reservedSMEM_offset_0_alias
	.size		__nv_reservedSMEM_offset_0_alias, 0, 64
	.other		__nv_reservedSMEM_offset_0_alias,@"STO_CUDA_RESERVED_SHARED STV_DEFAULT"
__nv_reservedSMEM_offset_0_alias:
	.zero		0
	.zero		64


//--------------------- .nv.constant0._Z3sumPA64_dS0_S0_ --------------------------
	.section	.nv.constant0._Z3sumPA64_dS0_S0_,"a",@progbits
	.sectionflags	@""
	.align	4
.nv.constant0._Z3sumPA64_dS0_S0_:
	.zero		920


//--------------------- SYMBOLS --------------------------

	.type		.nv.reservedSmem.offset0,@object
	.size		.nv.reservedSmem.offset0,0x4
